//
// Generated by NVIDIA NVVM Compiler
//
// Compiler Build ID: CL-36424714
// Cuda compilation tools, release 13.0, V13.0.88
// Based on NVVM 20.0.0
//

.version 9.0
.target sm_100
.address_size 64

	// .globl	_Z16block_add_reducePii

.visible .entry _Z16block_add_reducePii(
	.param .u64 .ptr .align 1 _Z16block_add_reducePii_param_0,
	.param .u32 _Z16block_add_reducePii_param_1
)
{
	.reg .pred 	%p<3>;
	.reg .b32 	%r<9>;
	.reg .b64 	%rd<7>;

	ld.param.u64 	%rd2, [_Z16block_add_reducePii_param_0];
	cvta.to.global.u64 	%rd3, %rd2;
	mov.u32 	%r1, %tid.x;
	mov.u32 	%r8, %ntid.x;
	mul.wide.u32 	%rd4, %r1, 4;
	add.s64 	%rd1, %rd3, %rd4;
$L__BB0_1:
	setp.ge.u32 	%p1, %r1, %r8;
	@%p1 bra 	$L__BB0_3;
	mul.wide.s32 	%rd5, %r8, 4;
	add.s64 	%rd6, %rd1, %rd5;
	ld.global.u32 	%r5, [%rd6];
	ld.global.u32 	%r6, [%rd1];
	add.s32 	%r7, %r6, %r5;
	st.global.u32 	[%rd1], %r7;
$L__BB0_3:
	bar.sync 	0;
	shr.u32 	%r4, %r8, 1;
	setp.gt.u32 	%p2, %r8, 1;
	mov.u32 	%r8, %r4;
	@%p2 bra 	$L__BB0_1;
	ret;

}
	// .globl	_Z10fill_arrayPii
.visible .entry _Z10fill_arrayPii(
	.param .u64 .ptr .align 1 _Z10fill_arrayPii_param_0,
	.param .u32 _Z10fill_arrayPii_param_1
)
{
	.reg .pred 	%p<2>;
	.reg .b32 	%r<6>;
	.reg .b64 	%rd<5>;

	ld.param.u64 	%rd1, [_Z10fill_arrayPii_param_0];
	ld.param.u32 	%r2, [_Z10fill_arrayPii_param_1];
	mov.u32 	%r3, %tid.x;
	mov.u32 	%r4, %ctaid.x;
	mov.u32 	%r5, %ntid.x;
	mad.lo.s32 	%r1, %r4, %r5, %r3;
	setp.ge.s32 	%p1, %r1, %r2;
	@%p1 bra 	$L__BB1_2;
	cvta.to.global.u64 	%rd2, %rd1;
	mul.wide.s32 	%rd3, %r1, 4;
	add.s64 	%rd4, %rd2, %rd3;
	st.global.u32 	[%rd4], %r1;
$L__BB1_2:
	ret;

}


// ===== COMPILED SASS (sm_100) =====

	.target	sm_100

	.elftype	@"ET_EXEC"


//--------------------- .note.nv.tkinfo           --------------------------
	.section	.note.nv.tkinfo,"",@"SHT_NOTE"
	.sectionflags	@"SHF_NOTE_NV_TKINFO"
	.tkinfo
        /*0018*/ 	.word	0x00000002
        /*0030*/ 	.string	""
        /*0030*/ 	.string	"ptxas"
        /*0030*/ 	.string	"Cuda compilation tools, release 13.0, V13.0.88"
        /*0030*/ 	.string	"Build cuda_13.0.r13.0/compiler.36424714_0"
        /*0030*/ 	.string	"-arch sm_100 -m 64 "



//--------------------- .note.nv.cuinfo           --------------------------
	.section	.note.nv.cuinfo,"",@"SHT_NOTE"
	.sectionflags	@"SHF_NOTE_NV_CUINFO"
        /*0018*/ 	.short	0x0002
        /*001a*/ 	.short	0x0064
        /*001c*/ 	.short	0x0082
	.zero		2


//--------------------- .nv.info                  --------------------------
	.section	.nv.info,"",@"SHT_CUDA_INFO"
	.align	4


	//----- nvinfo : EIATTR_REGCOUNT
	.align		4
        /*0000*/ 	.byte	0x04, 0x2f
        /*0002*/ 	.short	(.L_1 - .L_0)
	.align		4
.L_0:
        /*0004*/ 	.word	index@(_Z16block_add_reducePii)
        /*0008*/ 	.word	0x0000000c


	//----- nvinfo : EIATTR_FRAME_SIZE
	.align		4
.L_1:
        /*000c*/ 	.byte	0x04, 0x11
        /*000e*/ 	.short	(.L_3 - .L_2)
	.align		4
.L_2:
        /*0010*/ 	.word	index@(_Z16block_add_reducePii)
        /*0014*/ 	.word	0x00000000


	//----- nvinfo : EIATTR_REGCOUNT
	.align		4
.L_3:
        /*0018*/ 	.byte	0x04, 0x2f
        /*001a*/ 	.short	(.L_5 - .L_4)
	.align		4
.L_4:
        /*001c*/ 	.word	index@(_Z10fill_arrayPii)
        /*0020*/ 	.word	0x00000008


	//----- nvinfo : EIATTR_FRAME_SIZE
	.align		4
.L_5:
        /*0024*/ 	.byte	0x04, 0x11
        /*0026*/ 	.short	(.L_7 - .L_6)
	.align		4
.L_6:
        /*0028*/ 	.word	index@(_Z10fill_arrayPii)
        /*002c*/ 	.word	0x00000000


	//----- nvinfo : EIATTR_MIN_STACK_SIZE
	.align		4
.L_7:
        /*0030*/ 	.byte	0x04, 0x12
        /*0032*/ 	.short	(.L_9 - .L_8)
	.align		4
.L_8:
        /*0034*/ 	.word	index@(_Z10fill_arrayPii)
        /*0038*/ 	.word	0x00000000


	//----- nvinfo : EIATTR_MIN_STACK_SIZE
	.align		4
.L_9:
        /*003c*/ 	.byte	0x04, 0x12
        /*003e*/ 	.short	(.L_11 - .L_10)
	.align		4
.L_10:
        /*0040*/ 	.word	index@(_Z16block_add_reducePii)
        /*0044*/ 	.word	0x00000000
.L_11:


//--------------------- .nv.compat                --------------------------
	.section	.nv.compat,"",@"SHT_CUDA_COMPAT_INFO"
	.align	4
        /*0000*/ 	.byte	0x02, 0x09, 0x00, 0x00, 0x02, 0x02, 0x01, 0x00, 0x02, 0x05, 0x05, 0x00, 0x03, 0x07, 0x01, 0x01
        /*0010*/ 	.byte	0x02, 0x03, 0x00, 0x00, 0x02, 0x06, 0x01, 0x00, 0x04, 0x0b, 0x08, 0x00, 0x09, 0x00, 0x00, 0x00
        /*0020*/ 	.byte	0x00, 0x00, 0x00, 0x00


//--------------------- .nv.info._Z10fill_arrayPii --------------------------
	.section	.nv.info._Z10fill_arrayPii,"",@"SHT_CUDA_INFO"
	.sectionflags	@""
	.align	4


	//----- nvinfo : EIATTR_CUDA_API_VERSION
	.align		4
        /*0000*/ 	.byte	0x04, 0x37
        /*0002*/ 	.short	(.L_13 - .L_12)
.L_12:
        /*0004*/ 	.word	0x00000082


	//----- nvinfo : EIATTR_KPARAM_INFO
	.align		4
.L_13:
        /*0008*/ 	.byte	0x04, 0x17
        /*000a*/ 	.short	(.L_15 - .L_14)
.L_14:
        /*000c*/ 	.word	0x00000000
        /*0010*/ 	.short	0x0001
        /*0012*/ 	.short	0x0008
        /*0014*/ 	.byte	0x00, 0xf0, 0x11, 0x00


	//----- nvinfo : EIATTR_KPARAM_INFO
	.align		4
.L_15:
        /*0018*/ 	.byte	0x04, 0x17
        /*001a*/ 	.short	(.L_17 - .L_16)
.L_16:
        /*001c*/ 	.word	0x00000000
        /*0020*/ 	.short	0x0000
        /*0022*/ 	.short	0x0000
        /*0024*/ 	.byte	0x00, 0xf5, 0x21, 0x00


	//----- nvinfo : EIATTR_SPARSE_MMA_MASK
	.align		4
.L_17:
        /*0028*/ 	.byte	0x03, 0x50
        /*002a*/ 	.short	0x0000


	//----- nvinfo : EIATTR_MAXREG_COUNT
	.align		4
        /*002c*/ 	.byte	0x03, 0x1b
        /*002e*/ 	.short	0x00ff


	//----- nvinfo : EIATTR_MERCURY_ISA_VERSION
	.align		4
        /*0030*/ 	.byte	0x03, 0x5f
        /*0032*/ 	.short	0x0101


	//----- nvinfo : EIATTR_VRC_CTA_INIT_COUNT
	.align		4
        /*0034*/ 	.byte	0x02, 0x4a
	.zero		1
	.zero		1


	//----- nvinfo : EIATTR_EXIT_INSTR_OFFSETS
	.align		4
        /*0038*/ 	.byte	0x04, 0x1c
        /*003a*/ 	.short	(.L_19 - .L_18)


	//   ....[0]....
.L_18:
        /*003c*/ 	.word	0x00000070


	//   ....[1]....
        /*0040*/ 	.word	0x000000c0


	//----- nvinfo : EIATTR_CBANK_PARAM_SIZE
	.align		4
.L_19:
        /*0044*/ 	.byte	0x03, 0x19
        /*0046*/ 	.short	0x000c


	//----- nvinfo : EIATTR_PARAM_CBANK
	.align		4
        /*0048*/ 	.byte	0x04, 0x0a
        /*004a*/ 	.short	(.L_21 - .L_20)
	.align		4
.L_20:
        /*004c*/ 	.word	index@(.nv.constant0._Z10fill_arrayPii)
        /*0050*/ 	.short	0x0380
        /*0052*/ 	.short	0x000c


	//----- nvinfo : EIATTR_SW_WAR
	.align		4
.L_21:
        /*0054*/ 	.byte	0x04, 0x36
        /*0056*/ 	.short	(.L_23 - .L_22)
.L_22:
        /*0058*/ 	.word	0x00000008
.L_23:


//--------------------- .nv.info._Z16block_add_reducePii --------------------------
	.section	.nv.info._Z16block_add_reducePii,"",@"SHT_CUDA_INFO"
	.sectionflags	@""
	.align	4


	//----- nvinfo : EIATTR_CUDA_API_VERSION
	.align		4
        /*0000*/ 	.byte	0x04, 0x37
        /*0002*/ 	.short	(.L_25 - .L_24)
.L_24:
        /*0004*/ 	.word	0x00000082


	//----- nvinfo : EIATTR_KPARAM_INFO
	.align		4
.L_25:
        /*0008*/ 	.byte	0x04, 0x17
        /*000a*/ 	.short	(.L_27 - .L_26)
.L_26:
        /*000c*/ 	.word	0x00000000
        /*0010*/ 	.short	0x0001
        /*0012*/ 	.short	0x0008
        /*0014*/ 	.byte	0x00, 0xf0, 0x11, 0x00


	//----- nvinfo : EIATTR_KPARAM_INFO
	.align		4
.L_27:
        /*0018*/ 	.byte	0x04, 0x17
        /*001a*/ 	.short	(.L_29 - .L_28)
.L_28:
        /*001c*/ 	.word	0x00000000
        /*0020*/ 	.short	0x0000
        /*0022*/ 	.short	0x0000
        /*0024*/ 	.byte	0x00, 0xf5, 0x21, 0x00


	//----- nvinfo : EIATTR_SPARSE_MMA_MASK
	.align		4
.L_29:
        /*0028*/ 	.byte	0x03, 0x50
        /*002a*/ 	.short	0x0000


	//----- nvinfo : EIATTR_MAXREG_COUNT
	.align		4
        /*002c*/ 	.byte	0x03, 0x1b
        /*002e*/ 	.short	0x00ff


	//----- nvinfo : EIATTR_NUM_BARRIERS
	.align		4
        /*0030*/ 	.byte	0x02, 0x4c
        /*0032*/ 	.byte	0x01
	.zero		1


	//----- nvinfo : EIATTR_MERCURY_ISA_VERSION
	.align		4
        /*0034*/ 	.byte	0x03, 0x5f
        /*0036*/ 	.short	0x0101


	//----- nvinfo : EIATTR_VRC_CTA_INIT_COUNT
	.align		4
        /*0038*/ 	.byte	0x02, 0x4a
	.zero		1
	.zero		1


	//----- nvinfo : EIATTR_EXIT_INSTR_OFFSETS
	.align		4
        /*003c*/ 	.byte	0x04, 0x1c
        /*003e*/ 	.short	(.L_31 - .L_30)


	//   ....[0]....
.L_30:
        /*0040*/ 	.word	0x00000140


	//----- nvinfo : EIATTR_CRS_STACK_SIZE
	.align		4
.L_31:
        /*0044*/ 	.byte	0x04, 0x1e
        /*0046*/ 	.short	(.L_33 - .L_32)
.L_32:
        /*0048*/ 	.word	0x00000000


	//----- nvinfo : EIATTR_CBANK_PARAM_SIZE
	.align		4
.L_33:
        /*004c*/ 	.byte	0x03, 0x19
        /*004e*/ 	.short	0x000c


	//----- nvinfo : EIATTR_PARAM_CBANK
	.align		4
        /*0050*/ 	.byte	0x04, 0x0a
        /*0052*/ 	.short	(.L_35 - .L_34)
	.align		4
.L_34:
        /*0054*/ 	.word	index@(.nv.constant0._Z16block_add_reducePii)
        /*0058*/ 	.short	0x0380
        /*005a*/ 	.short	0x000c


	//----- nvinfo : EIATTR_SW_WAR
	.align		4
.L_35:
        /*005c*/ 	.byte	0x04, 0x36
        /*005e*/ 	.short	(.L_37 - .L_36)
.L_36:
        /*0060*/ 	.word	0x00000008
.L_37:


//--------------------- .nv.callgraph             --------------------------
	.section	.nv.callgraph,"",@"SHT_CUDA_CALLGRAPH"
	.align	4
	.sectionentsize	8
	.align		4
        /*0000*/ 	.word	0x00000000
	.align		4
        /*0004*/ 	.word	0xffffffff
	.align		4
        /*0008*/ 	.word	0x00000000
	.align		4
        /*000c*/ 	.word	0xfffffffe
	.align		4
        /*0010*/ 	.word	0x00000000
	.align		4
        /*0014*/ 	.word	0xfffffffd
	.align		4
        /*0018*/ 	.word	0x00000000
	.align		4
        /*001c*/ 	.word	0xfffffffc


//--------------------- .text._Z10fill_arrayPii   --------------------------
	.section	.text._Z10fill_arrayPii,"ax",@progbits
	.align	128
        .global         _Z10fill_arrayPii
        .type           _Z10fill_arrayPii,@function
        .size           _Z10fill_arrayPii,(.L_x_5 - _Z10fill_arrayPii)
        .other          _Z10fill_arrayPii,@"STO_CUDA_ENTRY STV_DEFAULT"
_Z10fill_arrayPii:
.text._Z10fill_arrayPii:
[----:B------:R-:W-:Y:S01]  /*0000*/  LDC R1, c[0x0][0x37c] ;  /* 0x0000df00ff017b82 */ /* 0x000fe20000000800 */
[----:B------:R-:W0:Y:S07]  /*0010*/  S2R R5, SR_TID.X ;  /* 0x0000000000057919 */ /* 0x000e2e0000002100 */
[----:B------:R-:W0:Y:S01]  /*0020*/  S2UR UR4, SR_CTAID.X ;  /* 0x00000000000479c3 */ /* 0x000e220000002500 */
[----:B------:R-:W1:Y:S07]  /*0030*/  LDCU UR5, c[0x0][0x388] ;  /* 0x00007100ff0577ac */ /* 0x000e6e0008000800 */
[----:B------:R-:W0:Y:S02]  /*0040*/  LDC R0, c[0x0][0x360] ;  /* 0x0000d800ff007b82 */ /* 0x000e240000000800 */
[----:B0-----:R-:W-:-:S05]  /*0050*/  IMAD R5, R0, UR4, R5 ;  /* 0x0000000400057c24 */ /* 0x001fca000f8e0205 */
[----:B-1----:R-:W-:-:S13]  /*0060*/  ISETP.GE.AND P0, PT, R5, UR5, PT ;  /* 0x0000000505007c0c */ /* 0x002fda000bf06270 */
[----:B------:R-:W-:Y:S05]  /*0070*/  @P0 EXIT ;  /* 0x000000000000094d */ /* 0x000fea0003800000 */
[----:B------:R-:W0:Y:S01]  /*0080*/  LDC.64 R2, c[0x0][0x380] ;  /* 0x0000e000ff027b82 */ /* 0x000e220000000a00 */
[----:B------:R-:W1:Y:S01]  /*0090*/  LDCU.64 UR4, c[0x0][0x358] ;  /* 0x00006b00ff0477ac */ /* 0x000e620008000a00 */
[----:B0-----:R-:W-:-:S05]  /*00a0*/  IMAD.WIDE R2, R5, 0x4, R2 ;  /* 0x0000000405027825 */ /* 0x001fca00078e0202 */
[----:B-1----:R-:W-:Y:S01]  /*00b0*/  STG.E desc[UR4][R2.64], R5 ;  /* 0x0000000502007986 */ /* 0x002fe2000c101904 */
[----:B------:R-:W-:Y:S05]  /*00c0*/  EXIT ;  /* 0x000000000000794d */ /* 0x000fea0003800000 */
.L_x_0:
[----:B------:R-:W-:-:S00]  /*00d0*/  BRA `(.L_x_0) ;  /* 0xfffffffc00fc7947 */ /* 0x000fc0000383ffff */
[----:B------:R-:W-:-:S00]  /*00e0*/  NOP ;  /* 0x0000000000007918 */ /* 0x000fc00000000000 */
        /* <DEDUP_REMOVED lines=9> */
.L_x_5:


//--------------------- .text._Z16block_add_reducePii --------------------------
	.section	.text._Z16block_add_reducePii,"ax",@progbits
	.align	128
        .global         _Z16block_add_reducePii
        .type           _Z16block_add_reducePii,@function
        .size           _Z16block_add_reducePii,(.L_x_6 - _Z16block_add_reducePii)
        .other          _Z16block_add_reducePii,@"STO_CUDA_ENTRY STV_DEFAULT"
_Z16block_add_reducePii:
.text._Z16block_add_reducePii:
[----:B------:R-:W-:Y:S01]  /*0000*/  LDC R1, c[0x0][0x37c] ;  /* 0x0000df00ff017b82 */ /* 0x000fe20000000800 */
[----:B------:R-:W0:Y:S07]  /*0010*/  S2R R0, SR_TID.X ;  /* 0x0000000000007919 */ /* 0x000e2e0000002100 */
[----:B------:R-:W0:Y:S01]  /*0020*/  LDC.64 R2, c[0x0][0x380] ;  /* 0x0000e000ff027b82 */ /* 0x000e220000000a00 */
[----:B------:R-:W1:Y:S01]  /*0030*/  LDCU UR6, c[0x0][0x360] ;  /* 0x00006c00ff0677ac */ /* 0x000e620008000800 */
[----:B------:R-:W2:Y:S01]  /*0040*/  LDCU.64 UR4, c[0x0][0x358] ;  /* 0x00006b00ff0477ac */ /* 0x000ea20008000a00 */
[----:B-1----:R-:W-:-:S02]  /*0050*/  IMAD.U32 R7, RZ, RZ, UR6 ;  /* 0x00000006ff077e24 */ /* 0x002fc4000f8e00ff */
[----:B0-2---:R-:W-:-:S07]  /*0060*/  IMAD.WIDE.U32 R2, R0, 0x4, R2 ;  /* 0x0000000400027825 */ /* 0x005fce00078e0002 */
.L_x_3:
[----:B------:R-:W-:Y:S01]  /*0070*/  ISETP.GE.U32.AND P0, PT, R0, R7, PT ;  /* 0x000000070000720c */ /* 0x000fe20003f06070 */
[----:B------:R-:W-:-:S12]  /*0080*/  BSSY.RECONVERGENT B0, `(.L_x_1) ;  /* 0x0000007000007945 */ /* 0x000fd80003800200 */
[----:B0-----:R-:W-:Y:S05]  /*0090*/  @P0 BRA `(.L_x_2) ;  /* 0x0000000000140947 */ /* 0x001fea0003800000 */
[----:B------:R-:W-:Y:S01]  /*00a0*/  IMAD.WIDE R4, R7, 0x4, R2 ;  /* 0x0000000407047825 */ /* 0x000fe200078e0202 */
[----:B------:R-:W2:Y:S05]  /*00b0*/  LDG.E R9, desc[UR4][R2.64] ;  /* 0x0000000402097981 */ /* 0x000eaa000c1e1900 */
[----:B------:R-:W2:Y:S02]  /*00c0*/  LDG.E R4, desc[UR4][R4.64] ;  /* 0x0000000404047981 */ /* 0x000ea4000c1e1900 */
[----:B--2---:R-:W-:-:S05]  /*00d0*/  IADD3 R9, PT, PT, R4, R9, RZ ;  /* 0x0000000904097210 */ /* 0x004fca0007ffe0ff */
[----:B------:R0:W-:Y:S02]  /*00e0*/  STG.E desc[UR4][R2.64], R9 ;  /* 0x0000000902007986 */ /* 0x0001e4000c101904 */
.L_x_2:
[----:B------:R-:W-:Y:S05]  /*00f0*/  BSYNC.RECONVERGENT B0 ;  /* 0x0000000000007941 */ /* 0x000fea0003800200 */
.L_x_1:
[----:B------:R-:W-:Y:S01]  /*0100*/  BAR.SYNC.DEFER_BLOCKING 0x0 ;  /* 0x0000000000007b1d */ /* 0x000fe20000010000 */
[----:B------:R-:W-:Y:S02]  /*0110*/  ISETP.GT.U32.AND P0, PT, R7, 0x1, PT ;  /* 0x000000010700780c */ /* 0x000fe40003f04070 */
[----:B------:R-:W-:-:S11]  /*0120*/  SHF.R.U32.HI R7, RZ, 0x1, R7 ;  /* 0x00000001ff077819 */ /* 0x000fd60000011607 */
[----:B------:R-:W-:Y:S05]  /*0130*/  @P0 BRA `(.L_x_3) ;  /* 0xfffffffc00cc0947 */ /* 0x000fea000383ffff */
[----:B------:R-:W-:Y:S05]  /*0140*/  EXIT ;  /* 0x000000000000794d */ /* 0x000fea0003800000 */
.L_x_4:
        /* <DEDUP_REMOVED lines=11> */
.L_x_6:


//--------------------- .nv.shared.reserved.0     --------------------------
	.section	.nv.shared.reserved.0,"aw",@nobits
	.weak		__nv_reservedSMEM_offset_0_alias
	.size		__nv_reservedSMEM_offset_0_alias, 0, 64
	.other		__nv_reservedSMEM_offset_0_alias,@"STO_CUDA_RESERVED_SHARED STV_DEFAULT"
__nv_reservedSMEM_offset_0_alias:
	.zero		0
	.zero		64


//--------------------- .nv.constant0._Z10fill_arrayPii --------------------------
	.section	.nv.constant0._Z10fill_arrayPii,"a",@progbits
	.sectionflags	@""
	.align	4
.nv.constant0._Z10fill_arrayPii:
	.zero		908


//--------------------- .nv.constant0._Z16block_add_reducePii --------------------------
	.section	.nv.constant0._Z16block_add_reducePii,"a",@progbits
	.sectionflags	@""
	.align	4
.nv.constant0._Z16block_add_reducePii:
	.zero		908


//--------------------- SYMBOLS --------------------------

	.type		.nv.reservedSmem.offset0,@object
	.size		.nv.reservedSmem.offset0,0x4
